	.headerflags	@"EF_CUDA_TEXMODE_UNIFIED EF_CUDA_64BIT_ADDRESS EF_CUDA_ACCELERATORS EF_CUDA_SM90 EF_CUDA_VIRTUAL_SM(EF_CUDA_SM90)"
	.elftype	@"ET_EXEC"


//--------------------- .nv.info                  --------------------------
	.section	.nv.info,"",@"SHT_CUDA_INFO"
	.align	4


	//----- nvinfo : EIATTR_REGCOUNT
	.align		4
        /*0000*/ 	.byte	0x04, 0x2f
        /*0002*/ 	.short	(.L_1 - .L_0)
	.align		4
.L_0:
        /*0004*/ 	.word	index@(triton_poi_fused_div_sum_20)
        /*0008*/ 	.word	0x00000010


	//----- nvinfo : EIATTR_MIN_STACK_SIZE
	.align		4
.L_1:
        /*000c*/ 	.byte	0x04, 0x12
        /*000e*/ 	.short	(.L_3 - .L_2)
	.align		4
.L_2:
        /*0010*/ 	.word	index@(triton_poi_fused_div_sum_20)
        /*0014*/ 	.word	0x00000000


	//----- nvinfo : EIATTR_FRAME_SIZE
	.align		4
.L_3:
        /*0018*/ 	.byte	0x04, 0x11
        /*001a*/ 	.short	(.L_5 - .L_4)
	.align		4
.L_4:
        /*001c*/ 	.word	index@(triton_poi_fused_div_sum_20)
        /*0020*/ 	.word	0x00000000


	//----- nvinfo : EIATTR_MIN_STACK_SIZE
	.align		4
.L_5:
        /*0024*/ 	.byte	0x04, 0x12
        /*0026*/ 	.short	(.L_7 - .L_6)
	.align		4
.L_6:
        /*0028*/ 	.word	index@(triton_poi_fused_div_sum_20)
        /*002c*/ 	.word	0x00000000
.L_7:


//--------------------- .nv.info.triton_poi_fused_div_sum_20 --------------------------
	.section	.nv.info.triton_poi_fused_div_sum_20,"",@"SHT_CUDA_INFO"
	.sectionflags	@""
	.align	4


	//----- nvinfo : EIATTR_CUDA_API_VERSION
	.align		4
        /*0000*/ 	.byte	0x04, 0x37
        /*0002*/ 	.short	(.L_9 - .L_8)
.L_8:
        /*0004*/ 	.word	0x0000007c


	//----- nvinfo : EIATTR_KPARAM_INFO
	.align		4
.L_9:
        /*0008*/ 	.byte	0x04, 0x17
        /*000a*/ 	.short	(.L_11 - .L_10)
.L_10:
        /*000c*/ 	.word	0x00000000
        /*0010*/ 	.short	0x0003
        /*0012*/ 	.short	0x0018
        /*0014*/ 	.byte	0x00, 0xf0, 0x11, 0x00


	//----- nvinfo : EIATTR_KPARAM_INFO
	.align		4
.L_11:
        /*0018*/ 	.byte	0x04, 0x17
        /*001a*/ 	.short	(.L_13 - .L_12)
.L_12:
        /*001c*/ 	.word	0x00000000
        /*0020*/ 	.short	0x0002
        /*0022*/ 	.short	0x0010
        /*0024*/ 	.byte	0x00, 0xf4, 0x21, 0x00


	//----- nvinfo : EIATTR_KPARAM_INFO
	.align		4
.L_13:
        /*0028*/ 	.byte	0x04, 0x17
        /*002a*/ 	.short	(.L_15 - .L_14)
.L_14:
        /*002c*/ 	.word	0x00000000
        /*0030*/ 	.short	0x0001
        /*0032*/ 	.short	0x0008
        /*0034*/ 	.byte	0x00, 0xf4, 0x21, 0x00


	//----- nvinfo : EIATTR_KPARAM_INFO
	.align		4
.L_15:
        /*0038*/ 	.byte	0x04, 0x17
        /*003a*/ 	.short	(.L_17 - .L_16)
.L_16:
        /*003c*/ 	.word	0x00000000
        /*0040*/ 	.short	0x0000
        /*0042*/ 	.short	0x0000
        /*0044*/ 	.byte	0x00, 0xf4, 0x21, 0x00


	//----- nvinfo : EIATTR_SPARSE_MMA_MASK
	.align		4
.L_17:
        /*0048*/ 	.byte	0x03, 0x50
        /*004a*/ 	.short	0x0000


	//----- nvinfo : EIATTR_MAXREG_COUNT
	.align		4
        /*004c*/ 	.byte	0x03, 0x1b
        /*004e*/ 	.short	0x00ff


	//----- nvinfo : EIATTR_EXIT_INSTR_OFFSETS
	.align		4
        /*0050*/ 	.byte	0x04, 0x1c
        /*0052*/ 	.short	(.L_19 - .L_18)


	//   ....[0]....
.L_18:
        /*0054*/ 	.word	0x00000240


	//   ....[1]....
        /*0058*/ 	.word	0x00000260


	//----- nvinfo : EIATTR_REQNTID
	.align		4
.L_19:
        /*005c*/ 	.byte	0x04, 0x10
        /*005e*/ 	.short	(.L_21 - .L_20)
.L_20:
        /*0060*/ 	.word	0x00000080
        /*0064*/ 	.word	0x00000001
        /*0068*/ 	.word	0x00000001


	//----- nvinfo : EIATTR_CBANK_PARAM_SIZE
	.align		4
.L_21:
        /*006c*/ 	.byte	0x03, 0x19
        /*006e*/ 	.short	0x001c


	//----- nvinfo : EIATTR_PARAM_CBANK
	.align		4
        /*0070*/ 	.byte	0x04, 0x0a
        /*0072*/ 	.short	(.L_23 - .L_22)
	.align		4
.L_22:
        /*0074*/ 	.word	index@(.nv.constant0.triton_poi_fused_div_sum_20)
        /*0078*/ 	.short	0x0210
        /*007a*/ 	.short	0x001c


	//----- nvinfo : EIATTR_SW_WAR
	.align		4
.L_23:
        /*007c*/ 	.byte	0x04, 0x36
        /*007e*/ 	.short	(.L_25 - .L_24)
.L_24:
        /*0080*/ 	.word	0x00000008
.L_25:


//--------------------- .nv.callgraph             --------------------------
	.section	.nv.callgraph,"",@"SHT_CUDA_CALLGRAPH"
	.align	4
	.sectionentsize	8
	.align		4
        /*0000*/ 	.word	0x00000000
	.align		4
        /*0004*/ 	.word	0xffffffff
	.align		4
        /*0008*/ 	.word	0x00000000
	.align		4
        /*000c*/ 	.word	0xfffffffe
	.align		4
        /*0010*/ 	.word	0x00000000
	.align		4
        /*0014*/ 	.word	0xfffffffd
	.align		4
        /*0018*/ 	.word	0x00000000
	.align		4
        /*001c*/ 	.word	0xfffffffc


//--------------------- .text.triton_poi_fused_div_sum_20 --------------------------
	.section	.text.triton_poi_fused_div_sum_20,"ax",@progbits
	.align	128
        .global         triton_poi_fused_div_sum_20
        .type           triton_poi_fused_div_sum_20,@function
        .size           triton_poi_fused_div_sum_20,(.L_x_1 - triton_poi_fused_div_sum_20)
        .other          triton_poi_fused_div_sum_20,@"STO_CUDA_ENTRY STV_DEFAULT"
triton_poi_fused_div_sum_20:
.text.triton_poi_fused_div_sum_20:
[----:B------:R-:W0:Y:S02]  /*0000*/  LDC R1, c[0x0][0x28] ;  /* 0x00000a00ff017b82 */ /* 0x000e240000000800 */
[----:B------:R-:W1:Y:S01]  /*0010*/  S2R R0, SR_TID.X ;  /* 0x0000000000007919 */ /* 0x000e620000002100 */
[----:B------:R-:W2:Y:S01]  /*0020*/  LDC.64 R2, c[0x0][0x210] ;  /* 0x00008400ff027b82 */ /* 0x000ea20000000a00 */
[----:B------:R-:W-:Y:S01]  /*0030*/  IMAD.MOV.U32 R13, RZ, RZ, RZ ;  /* 0x000000ffff0d7224 */ /* 0x000fe200078e00ff */
[----:B------:R-:W-:Y:S01]  /*0040*/  ULDC.64 UR4, c[0x0][0x208] ;  /* 0x0000820000047ab9 */ /* 0x000fe20000000a00 */
[----:B------:R-:W3:Y:S05]  /*0050*/  S2R R9, SR_CTAID.X ;  /* 0x0000000000097919 */ /* 0x000eea0000002500 */
[----:B------:R-:W4:Y:S01]  /*0060*/  LDC.64 R4, c[0x0][0x218] ;  /* 0x00008600ff047b82 */ /* 0x000f220000000a00 */
[----:B-1----:R-:W-:Y:S01]  /*0070*/  IMAD.SHL.U32 R0, R0, 0x2, RZ ;  /* 0x0000000200007824 */ /* 0x002fe200078e00ff */
[----:B---3--:R-:W-:-:S04]  /*0080*/  SHF.R.S32.HI R6, RZ, 0x17, R9 ;  /* 0x00000017ff067819 */ /* 0x008fc80000011409 */
[----:B------:R-:W-:Y:S02]  /*0090*/  LOP3.LUT R0, R0, 0xfe, RZ, 0xc0, !PT ;  /* 0x000000fe00007812 */ /* 0x000fe400078ec0ff */
[----:B------:R-:W-:-:S03]  /*00a0*/  SGXT R6, R6, 0x1 ;  /* 0x000000010606781a */ /* 0x000fc60000000200 */
[----:B------:R-:W-:-:S05]  /*00b0*/  IMAD R9, R9, 0x100, R0 ;  /* 0x0000010009097824 */ /* 0x000fca00078e0200 */
[----:B------:R-:W-:Y:S02]  /*00c0*/  SHF.R.S32.HI R0, RZ, 0x1f, R9 ;  /* 0x0000001fff007819 */ /* 0x000fe40000011409 */
[-C--:B------:R-:W-:Y:S02]  /*00d0*/  LEA.HI R6, R6, R9.reuse, RZ, 0x4 ;  /* 0x0000000906067211 */ /* 0x080fe400078f20ff */
[----:B------:R-:W-:Y:S02]  /*00e0*/  LEA.HI R0, R0, R9, RZ, 0x6 ;  /* 0x0000000900007211 */ /* 0x000fe400078f30ff */
[----:B------:R-:W-:Y:S02]  /*00f0*/  SHF.R.S32.HI R6, RZ, 0x4, R6 ;  /* 0x00000004ff067819 */ /* 0x000fe40000011406 */
[----:B------:R-:W-:Y:S01]  /*0100*/  ISETP.GE.AND P0, PT, R9, 0x100, PT ;  /* 0x000001000900780c */ /* 0x000fe20003f06270 */
[C---:B------:R-:W-:Y:S01]  /*0110*/  IMAD.SHL.U32 R8, R0.reuse, 0x2, RZ ;  /* 0x0000000200087824 */ /* 0x040fe200078e00ff */
[----:B------:R-:W-:-:S02]  /*0120*/  LOP3.LUT R0, R0, 0xffffffc0, RZ, 0xc0, !PT ;  /* 0xffffffc000007812 */ /* 0x000fc400078ec0ff */
[----:B------:R-:W-:Y:S02]  /*0130*/  LEA.HI R7, R6, R6, RZ, 0x2 ;  /* 0x0000000606077211 */ /* 0x000fe400078f10ff */
[----:B------:R-:W-:Y:S02]  /*0140*/  LOP3.LUT R8, R8, 0xffffff80, RZ, 0xc0, !PT ;  /* 0xffffff8008087812 */ /* 0x000fe400078ec0ff */
[----:B------:R-:W-:Y:S02]  /*0150*/  LOP3.LUT R7, R7, 0xfffffffc, RZ, 0xc0, !PT ;  /* 0xfffffffc07077812 */ /* 0x000fe400078ec0ff */
[----:B------:R-:W-:-:S03]  /*0160*/  IADD3 R0, R8, R9, -R0 ;  /* 0x0000000908007210 */ /* 0x000fc60007ffe800 */
[----:B------:R-:W-:Y:S02]  /*0170*/  IMAD.IADD R7, R6, 0x1, -R7 ;  /* 0x0000000106077824 */ /* 0x000fe400078e0a07 */
[----:B------:R-:W-:Y:S02]  /*0180*/  VIADD R11, R0, 0x40 ;  /* 0x00000040000b7836 */ /* 0x000fe40000000000 */
[----:B------:R-:W-:Y:S02]  /*0190*/  IMAD.MOV.U32 R0, RZ, RZ, RZ ;  /* 0x000000ffff007224 */ /* 0x000fe400078e00ff */
[----:B--2---:R-:W-:Y:S01]  /*01a0*/  IMAD.WIDE R2, R11, 0x4, R2 ;  /* 0x000000040b027825 */ /* 0x004fe200078e0202 */
[----:B------:R-:W-:-:S03]  /*01b0*/  CS2R R10, SRZ ;  /* 0x00000000000a7805 */ /* 0x000fc6000001ff00 */
[----:B----4-:R-:W-:Y:S02]  /*01c0*/  IMAD.WIDE R4, R7, 0x4, R4 ;  /* 0x0000000407047825 */ /* 0x010fe400078e0204 */
[----:B------:R-:W1:Y:S01]  /*01d0*/  LDC.64 R6, c[0x0][0x220] ;  /* 0x00008800ff067b82 */ /* 0x000e620000000a00 */
[----:B------:R-:W2:Y:S04]  /*01e0*/  @!P0 LDG.E.64 R10, desc[UR4][R2.64] ;  /* 0x00000004020a8981 */ /* 0x000ea8000c1e1b00 */
[----:B------:R-:W2:Y:S04]  /*01f0*/  @!P0 LDG.E.EL R13, desc[UR4][R4.64+0x10] ;  /* 0x00001004040d8981 */ /* 0x000ea8000c2e1900 */
[----:B------:R-:W3:Y:S01]  /*0200*/  @!P0 LDG.E.EL R0, desc[UR4][R4.64+0x10] ;  /* 0x0000100404008981 */ /* 0x000ee2000c2e1900 */
[----:B-1----:R-:W-:-:S04]  /*0210*/  IMAD.WIDE R6, R9, 0x4, R6 ;  /* 0x0000000409067825 */ /* 0x002fc800078e0206 */
[----:B--2---:R-:W-:Y:S01]  /*0220*/  FADD R10, R13, R10 ;  /* 0x0000000a0d0a7221 */ /* 0x004fe20000000000 */
[----:B---3--:R-:W-:Y:S01]  /*0230*/  FADD R11, R0, R11 ;  /* 0x0000000b000b7221 */ /* 0x008fe20000000000 */
[----:B------:R-:W-:Y:S06]  /*0240*/  @P0 EXIT ;  /* 0x000000000000094d */ /* 0x000fec0003800000 */
[----:B------:R-:W-:Y:S01]  /*0250*/  STG.E.64 desc[UR4][R6.64], R10 ;  /* 0x0000000a06007986 */ /* 0x000fe2000c101b04 */
[----:B------:R-:W-:Y:S05]  /*0260*/  EXIT ;  /* 0x000000000000794d */ /* 0x000fea0003800000 */
.L_x_0:
[----:B------:R-:W-:-:S00]  /*0270*/  BRA `(.L_x_0) ;  /* 0xfffffffc00fc7947 */ /* 0x000fc0000383ffff */
[----:B------:R-:W-:-:S00]  /*0280*/  NOP ;  /* 0x0000000000007918 */ /* 0x000fc00000000000 */
[----:B------:R-:W-:-:S00]  /*0290*/  NOP ;  /* 0x0000000000007918 */ /* 0x000fc00000000000 */
[----:B------:R-:W-:-:S00]  /*02a0*/  NOP ;  /* 0x0000000000007918 */ /* 0x000fc00000000000 */
[----:B------:R-:W-:-:S00]  /*02b0*/  NOP ;  /* 0x0000000000007918 */ /* 0x000fc00000000000 */
[----:B------:R-:W-:-:S00]  /*02c0*/  NOP ;  /* 0x0000000000007918 */ /* 0x000fc00000000000 */
[----:B------:R-:W-:-:S00]  /*02d0*/  NOP ;  /* 0x0000000000007918 */ /* 0x000fc00000000000 */
[----:B------:R-:W-:-:S00]  /*02e0*/  NOP ;  /* 0x0000000000007918 */ /* 0x000fc00000000000 */
[----:B------:R-:W-:-:S00]  /*02f0*/  NOP ;  /* 0x0000000000007918 */ /* 0x000fc00000000000 */
.L_x_1:


//--------------------- .nv.constant0.triton_poi_fused_div_sum_20 --------------------------
	.section	.nv.constant0.triton_poi_fused_div_sum_20,"a",@progbits
	.sectionflags	@""
	.align	4
.nv.constant0.triton_poi_fused_div_sum_20:
	.zero		556
